//
// Generated by NVIDIA NVVM Compiler
//
// Compiler Build ID: CL-36424714
// Cuda compilation tools, release 13.0, V13.0.88
// Based on NVVM 20.0.0
//

.version 9.0
.target sm_100
.address_size 64

	// .globl	_Z6formatPciS_Pi
.extern .func  (.param .b32 func_retval0) vprintf
(
	.param .b64 vprintf_param_0,
	.param .b64 vprintf_param_1
)
;
.global .align 1 .b8 $str[52] = {84, 104, 114, 101, 97, 100, 32, 37, 100, 58, 32, 65, 112, 112, 101, 110, 100, 101, 100, 32, 37, 99, 32, 97, 116, 32, 112, 111, 115, 105, 116, 105, 111, 110, 32, 37, 100, 32, 102, 111, 114, 32, 37, 100, 32, 116, 105, 109, 101, 115, 10};

.visible .entry _Z6formatPciS_Pi(
	.param .u64 .ptr .align 1 _Z6formatPciS_Pi_param_0,
	.param .u32 _Z6formatPciS_Pi_param_1,
	.param .u64 .ptr .align 1 _Z6formatPciS_Pi_param_2,
	.param .u64 .ptr .align 1 _Z6formatPciS_Pi_param_3
)
{
	.local .align 16 .b8 	__local_depot0[16];
	.reg .b64 	%SP;
	.reg .b64 	%SPL;
	.reg .pred 	%p<7>;
	.reg .b16 	%rs<7>;
	.reg .b32 	%r<31>;
	.reg .b64 	%rd<20>;

	mov.u64 	%SPL, __local_depot0;
	cvta.local.u64 	%SP, %SPL;
	ld.param.u64 	%rd6, [_Z6formatPciS_Pi_param_0];
	ld.param.u32 	%r18, [_Z6formatPciS_Pi_param_1];
	ld.param.u64 	%rd7, [_Z6formatPciS_Pi_param_2];
	ld.param.u64 	%rd5, [_Z6formatPciS_Pi_param_3];
	cvta.to.global.u64 	%rd1, %rd7;
	cvta.to.global.u64 	%rd2, %rd6;
	mov.u32 	%r19, %ctaid.x;
	mov.u32 	%r20, %ntid.x;
	mov.u32 	%r21, %tid.x;
	mad.lo.s32 	%r1, %r19, %r20, %r21;
	setp.ge.s32 	%p1, %r1, %r18;
	@%p1 bra 	$L__BB0_9;
	cvta.to.global.u64 	%rd8, %rd5;
	add.s32 	%r2, %r1, 1;
	atom.global.add.u32 	%r3, [%rd8], %r2;
	setp.lt.s32 	%p2, %r1, 0;
	@%p2 bra 	$L__BB0_8;
	cvt.u64.u32 	%rd9, %r1;
	add.s64 	%rd3, %rd2, %rd9;
	and.b32  	%r4, %r2, 3;
	setp.lt.u32 	%p3, %r1, 3;
	mov.b32 	%r28, 0;
	@%p3 bra 	$L__BB0_5;
	and.b32  	%r28, %r2, 2147483644;
	ld.global.u8 	%rs6, [%rd3];
	neg.s32 	%r27, %r28;
	add.s64 	%rd4, %rd1, 1;
	mov.u32 	%r26, %r3;
$L__BB0_4:
	cvt.s64.s32 	%rd10, %r26;
	add.s64 	%rd11, %rd4, %rd10;
	st.global.u8 	[%rd11+-1], %rs6;
	ld.global.u8 	%rs5, [%rd3];
	st.global.u8 	[%rd11], %rs5;
	st.global.u8 	[%rd11+1], %rs5;
	ld.global.u8 	%rs6, [%rd3];
	st.global.u8 	[%rd11+2], %rs6;
	add.s32 	%r27, %r27, 4;
	add.s32 	%r26, %r26, 4;
	setp.ne.s32 	%p4, %r27, 0;
	@%p4 bra 	$L__BB0_4;
$L__BB0_5:
	setp.eq.s32 	%p5, %r4, 0;
	@%p5 bra 	$L__BB0_8;
	ld.global.u8 	%rs4, [%rd3];
	add.s32 	%r30, %r28, %r3;
	neg.s32 	%r29, %r4;
$L__BB0_7:
	.pragma "nounroll";
	cvt.s64.s32 	%rd12, %r30;
	add.s64 	%rd13, %rd1, %rd12;
	st.global.u8 	[%rd13], %rs4;
	add.s32 	%r30, %r30, 1;
	add.s32 	%r29, %r29, 1;
	setp.ne.s32 	%p6, %r29, 0;
	@%p6 bra 	$L__BB0_7;
$L__BB0_8:
	cvt.s64.s32 	%rd14, %r1;
	add.s64 	%rd15, %rd2, %rd14;
	ld.global.s8 	%r23, [%rd15];
	add.u64 	%rd16, %SP, 0;
	add.u64 	%rd17, %SPL, 0;
	st.local.v4.u32 	[%rd17], {%r1, %r23, %r3, %r2};
	mov.u64 	%rd18, $str;
	cvta.global.u64 	%rd19, %rd18;
	{ // callseq 0, 0
	.param .b64 param0;
	st.param.b64 	[param0], %rd19;
	.param .b64 param1;
	st.param.b64 	[param1], %rd16;
	.param .b32 retval0;
	call.uni (retval0), 
	vprintf, 
	(
	param0, 
	param1
	);
	ld.param.b32 	%r24, [retval0];
	} // callseq 0
$L__BB0_9:
	ret;

}


// ===== COMPILED SASS (sm_100) =====

	.target	sm_100

	.elftype	@"ET_EXEC"


//--------------------- .note.nv.tkinfo           --------------------------
	.section	.note.nv.tkinfo,"",@"SHT_NOTE"
	.sectionflags	@"SHF_NOTE_NV_TKINFO"
	.tkinfo
        /*0018*/ 	.word	0x00000002
        /*0030*/ 	.string	""
        /*0030*/ 	.string	"ptxas"
        /*0030*/ 	.string	"Cuda compilation tools, release 13.0, V13.0.88"
        /*0030*/ 	.string	"Build cuda_13.0.r13.0/compiler.36424714_0"
        /*0030*/ 	.string	"-arch sm_100 -m 64 "



//--------------------- .note.nv.cuinfo           --------------------------
	.section	.note.nv.cuinfo,"",@"SHT_NOTE"
	.sectionflags	@"SHF_NOTE_NV_CUINFO"
        /*0018*/ 	.short	0x0002
        /*001a*/ 	.short	0x0064
        /*001c*/ 	.short	0x0082
	.zero		2


//--------------------- .nv.info                  --------------------------
	.section	.nv.info,"",@"SHT_CUDA_INFO"
	.align	4


	//----- nvinfo : EIATTR_REGCOUNT
	.align		4
        /*0000*/ 	.byte	0x04, 0x2f
        /*0002*/ 	.short	(.L_2 - .L_1)
	.align		4
.L_1:
        /*0004*/ 	.word	index@(_Z6formatPciS_Pi)
        /*0008*/ 	.word	0x00000018


	//----- nvinfo : EIATTR_FRAME_SIZE
	.align		4
.L_2:
        /*000c*/ 	.byte	0x04, 0x11
        /*000e*/ 	.short	(.L_4 - .L_3)
	.align		4
.L_3:
        /*0010*/ 	.word	index@(_Z6formatPciS_Pi)
        /*0014*/ 	.word	0x00000010


	//----- nvinfo : EIATTR_MIN_STACK_SIZE
	.align		4
.L_4:
        /*0018*/ 	.byte	0x04, 0x12
        /*001a*/ 	.short	(.L_6 - .L_5)
	.align		4
.L_5:
        /*001c*/ 	.word	index@(_Z6formatPciS_Pi)
        /*0020*/ 	.word	0x00000010
.L_6:


//--------------------- .nv.compat                --------------------------
	.section	.nv.compat,"",@"SHT_CUDA_COMPAT_INFO"
	.align	4
        /*0000*/ 	.byte	0x02, 0x09, 0x00, 0x00, 0x02, 0x02, 0x01, 0x00, 0x02, 0x05, 0x05, 0x00, 0x03, 0x07, 0x01, 0x01
        /*0010*/ 	.byte	0x02, 0x03, 0x00, 0x00, 0x02, 0x06, 0x01, 0x00, 0x04, 0x0b, 0x08, 0x00, 0x09, 0x00, 0x00, 0x00
        /*0020*/ 	.byte	0x00, 0x00, 0x00, 0x00


//--------------------- .nv.info._Z6formatPciS_Pi --------------------------
	.section	.nv.info._Z6formatPciS_Pi,"",@"SHT_CUDA_INFO"
	.sectionflags	@""
	.align	4


	//----- nvinfo : EIATTR_CUDA_API_VERSION
	.align		4
        /*0000*/ 	.byte	0x04, 0x37
        /*0002*/ 	.short	(.L_8 - .L_7)
.L_7:
        /*0004*/ 	.word	0x00000082


	//----- nvinfo : EIATTR_KPARAM_INFO
	.align		4
.L_8:
        /*0008*/ 	.byte	0x04, 0x17
        /*000a*/ 	.short	(.L_10 - .L_9)
.L_9:
        /*000c*/ 	.word	0x00000000
        /*0010*/ 	.short	0x0003
        /*0012*/ 	.short	0x0018
        /*0014*/ 	.byte	0x00, 0xf5, 0x21, 0x00


	//----- nvinfo : EIATTR_KPARAM_INFO
	.align		4
.L_10:
        /*0018*/ 	.byte	0x04, 0x17
        /*001a*/ 	.short	(.L_12 - .L_11)
.L_11:
        /*001c*/ 	.word	0x00000000
        /*0020*/ 	.short	0x0002
        /*0022*/ 	.short	0x0010
        /*0024*/ 	.byte	0x00, 0xf5, 0x21, 0x00


	//----- nvinfo : EIATTR_KPARAM_INFO
	.align		4
.L_12:
        /*0028*/ 	.byte	0x04, 0x17
        /*002a*/ 	.short	(.L_14 - .L_13)
.L_13:
        /*002c*/ 	.word	0x00000000
        /*0030*/ 	.short	0x0001
        /*0032*/ 	.short	0x0008
        /*0034*/ 	.byte	0x00, 0xf0, 0x11, 0x00


	//----- nvinfo : EIATTR_KPARAM_INFO
	.align		4
.L_14:
        /*0038*/ 	.byte	0x04, 0x17
        /*003a*/ 	.short	(.L_16 - .L_15)
.L_15:
        /*003c*/ 	.word	0x00000000
        /*0040*/ 	.short	0x0000
        /*0042*/ 	.short	0x0000
        /*0044*/ 	.byte	0x00, 0xf5, 0x21, 0x00


	//----- nvinfo : EIATTR_SPARSE_MMA_MASK
	.align		4
.L_16:
        /*0048*/ 	.byte	0x03, 0x50
        /*004a*/ 	.short	0x0000


	//----- nvinfo : EIATTR_MAXREG_COUNT
	.align		4
        /*004c*/ 	.byte	0x03, 0x1b
        /*004e*/ 	.short	0x00ff


	//----- nvinfo : EIATTR_EXTERNS
	.align		4
        /*0050*/ 	.byte	0x04, 0x0f
        /*0052*/ 	.short	(.L_18 - .L_17)


	//   ....[0]....
	.align		4
.L_17:
        /*0054*/ 	.word	index@(vprintf)


	//----- nvinfo : EIATTR_MERCURY_ISA_VERSION
	.align		4
.L_18:
        /*0058*/ 	.byte	0x03, 0x5f
        /*005a*/ 	.short	0x0101


	//----- nvinfo : EIATTR_INT_WARP_WIDE_INSTR_OFFSETS
	.align		4
        /*005c*/ 	.byte	0x04, 0x31
        /*005e*/ 	.short	(.L_20 - .L_19)


	//   ....[0]....
.L_19:
        /*0060*/ 	.word	0x000000f0


	//   ....[1]....
        /*0064*/ 	.word	0x00000160


	//   ....[2]....
        /*0068*/ 	.word	0x000001a0


	//   ....[3]....
        /*006c*/ 	.word	0x000001d0


	//   ....[4]....
        /*0070*/ 	.word	0x000001f0


	//   ....[5]....
        /*0074*/ 	.word	0x00000210


	//   ....[6]....
        /*0078*/ 	.word	0x00000240


	//   ....[7]....
        /*007c*/ 	.word	0x00000250


	//----- nvinfo : EIATTR_VRC_CTA_INIT_COUNT
	.align		4
.L_20:
        /*0080*/ 	.byte	0x02, 0x4a
	.zero		1
	.zero		1


	//----- nvinfo : EIATTR_SYSCALL_OFFSETS
	.align		4
        /*0084*/ 	.byte	0x04, 0x46
        /*0086*/ 	.short	(.L_22 - .L_21)


	//   ....[0]....
.L_21:
        /*0088*/ 	.word	0x000005b0


	//----- nvinfo : EIATTR_EXIT_INSTR_OFFSETS
	.align		4
.L_22:
        /*008c*/ 	.byte	0x04, 0x1c
        /*008e*/ 	.short	(.L_24 - .L_23)


	//   ....[0]....
.L_23:
        /*0090*/ 	.word	0x000000c0


	//   ....[1]....
        /*0094*/ 	.word	0x000005c0


	//----- nvinfo : EIATTR_CRS_STACK_SIZE
	.align		4
.L_24:
        /*0098*/ 	.byte	0x04, 0x1e
        /*009a*/ 	.short	(.L_26 - .L_25)
.L_25:
        /*009c*/ 	.word	0x00000000


	//----- nvinfo : EIATTR_CBANK_PARAM_SIZE
	.align		4
.L_26:
        /*00a0*/ 	.byte	0x03, 0x19
        /*00a2*/ 	.short	0x0020


	//----- nvinfo : EIATTR_PARAM_CBANK
	.align		4
        /*00a4*/ 	.byte	0x04, 0x0a
        /*00a6*/ 	.short	(.L_28 - .L_27)
	.align		4
.L_27:
        /*00a8*/ 	.word	index@(.nv.constant0._Z6formatPciS_Pi)
        /*00ac*/ 	.short	0x0380
        /*00ae*/ 	.short	0x0020


	//----- nvinfo : EIATTR_SW_WAR
	.align		4
.L_28:
        /*00b0*/ 	.byte	0x04, 0x36
        /*00b2*/ 	.short	(.L_30 - .L_29)
.L_29:
        /*00b4*/ 	.word	0x00000008
.L_30:


//--------------------- .nv.callgraph             --------------------------
	.section	.nv.callgraph,"",@"SHT_CUDA_CALLGRAPH"
	.align	4
	.sectionentsize	8
	.align		4
        /*0000*/ 	.word	0x00000000
	.align		4
        /*0004*/ 	.word	0xffffffff
	.align		4
        /*0008*/ 	.word	index@(_Z6formatPciS_Pi)
	.align		4
        /*000c*/ 	.word	index@(vprintf)
	.align		4
        /*0010*/ 	.word	0x00000000
	.align		4
        /*0014*/ 	.word	0xfffffffe
	.align		4
        /*0018*/ 	.word	0x00000000
	.align		4
        /*001c*/ 	.word	0xfffffffd
	.align		4
        /*0020*/ 	.word	0x00000000
	.align		4
        /*0024*/ 	.word	0xfffffffc


//--------------------- .nv.constant4             --------------------------
	.section	.nv.constant4,"a",@progbits
	.align	8
	.align		8
.nv.constant4:
        /*0000*/ 	.dword	vprintf
	.align		8
        /*0008*/ 	.dword	$str


//--------------------- .text._Z6formatPciS_Pi    --------------------------
	.section	.text._Z6formatPciS_Pi,"ax",@progbits
	.align	128
        .global         _Z6formatPciS_Pi
        .type           _Z6formatPciS_Pi,@function
        .size           _Z6formatPciS_Pi,(.L_x_9 - _Z6formatPciS_Pi)
        .other          _Z6formatPciS_Pi,@"STO_CUDA_ENTRY STV_DEFAULT"
_Z6formatPciS_Pi:
.text._Z6formatPciS_Pi:
[----:B------:R-:W0:Y:S01]  /*0000*/  LDC R1, c[0x0][0x37c] ;  /* 0x0000df00ff017b82 */ /* 0x000e220000000800 */
[----:B------:R-:W1:Y:S01]  /*0010*/  S2R R3, SR_TID.X ;  /* 0x0000000000037919 */ /* 0x000e620000002100 */
[----:B------:R-:W2:Y:S06]  /*0020*/  LDCU UR5, c[0x0][0x2fc] ;  /* 0x00005f80ff0577ac */ /* 0x000eac0008000800 */
[----:B------:R-:W1:Y:S01]  /*0030*/  S2UR UR6, SR_CTAID.X ;  /* 0x00000000000679c3 */ /* 0x000e620000002500 */
[----:B0-----:R-:W-:Y:S01]  /*0040*/  VIADD R1, R1, 0xfffffff0 ;  /* 0xfffffff001017836 */ /* 0x001fe20000000000 */
[----:B------:R-:W0:Y:S01]  /*0050*/  LDCU UR7, c[0x0][0x388] ;  /* 0x00007100ff0777ac */ /* 0x000e220008000800 */
[----:B------:R-:W3:Y:S05]  /*0060*/  LDCU UR4, c[0x0][0x2f8] ;  /* 0x00005f00ff0477ac */ /* 0x000eea0008000800 */
[----:B------:R-:W1:Y:S01]  /*0070*/  LDC R8, c[0x0][0x360] ;  /* 0x0000d800ff087b82 */ /* 0x000e620000000800 */
[----:B---3--:R-:W-:-:S05]  /*0080*/  IADD3 R6, P1, PT, R1, UR4, RZ ;  /* 0x0000000401067c10 */ /* 0x008fca000ff3e0ff */
[----:B--2---:R-:W-:Y:S02]  /*0090*/  IMAD.X R7, RZ, RZ, UR5, P1 ;  /* 0x00000005ff077e24 */ /* 0x004fe400088e06ff */
[----:B-1----:R-:W-:-:S05]  /*00a0*/  IMAD R8, R8, UR6, R3 ;  /* 0x0000000608087c24 */ /* 0x002fca000f8e0203 */
[----:B0-----:R-:W-:-:S13]  /*00b0*/  ISETP.GE.AND P0, PT, R8, UR7, PT ;  /* 0x0000000708007c0c */ /* 0x001fda000bf06270 */
[----:B------:R-:W-:Y:S05]  /*00c0*/  @P0 EXIT ;  /* 0x000000000000094d */ /* 0x000fea0003800000 */
[----:B------:R-:W0:Y:S01]  /*00d0*/  LDC.64 R2, c[0x0][0x398] ;  /* 0x0000e600ff027b82 */ /* 0x000e220000000a00 */
[----:B------:R-:W0:Y:S01]  /*00e0*/  LDCU.64 UR4, c[0x0][0x358] ;  /* 0x00006b00ff0477ac */ /* 0x000e220008000a00 */
[----:B------:R-:W-:Y:S01]  /*00f0*/  VOTE.ANY R0, PT, PT ;  /* 0x0000000000007806 */ /* 0x000fe200038e0100 */
[----:B------:R-:W-:Y:S01]  /*0100*/  VIADD R11, R8, 0x1 ;  /* 0x00000001080b7836 */ /* 0x000fe20000000000 */
[----:B------:R-:W1:Y:S02]  /*0110*/  LDCU.64 UR8, c[0x0][0x390] ;  /* 0x00007200ff0877ac */ /* 0x000e640008000a00 */
[----:B------:R-:W-:Y:S02]  /*0120*/  ISETP.EQ.U32.AND P1, PT, R0, -0x1, PT ;  /* 0xffffffff0000780c */ /* 0x000fe40003f22070 */
[----:B------:R-:W-:-:S11]  /*0130*/  ISETP.GE.AND P0, PT, R8, RZ, PT ;  /* 0x000000ff0800720c */ /* 0x000fd60003f06270 */
[----:B0-----:R0:W5:Y:S01]  /*0140*/  @!P1 ATOMG.E.ADD.STRONG.GPU PT, R10, desc[UR4][R2.64], R11 ;  /* 0x8000000b020a99a8 */ /* 0x00116200081ef104 */
[----:B-1----:R-:W-:Y:S05]  /*0150*/  @!P1 BRA `(.L_x_0) ;  /* 0x0000000000449947 */ /* 0x002fea0003800000 */
[----:B------:R-:W1:Y:S01]  /*0160*/  SHFL.UP P1, R0, R11, 0x1, RZ ;  /* 0x042000000b007989 */ /* 0x000e6200000200ff */
[----:B------:R-:W-:Y:S01]  /*0170*/  IMAD.MOV.U32 R5, RZ, RZ, R11 ;  /* 0x000000ffff057224 */ /* 0x000fe200078e000b */
[----:B------:R-:W2:Y:S01]  /*0180*/  S2R R4, SR_LANEID ;  /* 0x0000000000047919 */ /* 0x000ea20000000000 */
[----:B-1----:R-:W-:-:S05]  /*0190*/  @P1 IMAD.IADD.U32 R5, R11, 0x1, R0 ;  /* 0x000000010b051824 */ /* 0x002fca00078e0000 */
[----:B------:R-:W1:Y:S01]  /*01a0*/  SHFL.UP P1, R0, R5, 0x2, RZ ;  /* 0x0440000005007989 */ /* 0x000e6200000200ff */
[----:B--2---:R-:W-:Y:S01]  /*01b0*/  ISETP.EQ.U32.AND P2, PT, R4, 0x1f, PT ;  /* 0x0000001f0400780c */ /* 0x004fe20003f42070 */
[----:B-1----:R-:W-:-:S05]  /*01c0*/  @P1 IMAD.IADD.U32 R5, R5, 0x1, R0 ;  /* 0x0000000105051824 */ /* 0x002fca00078e0000 */
[----:B------:R-:W1:Y:S02]  /*01d0*/  SHFL.UP P1, R0, R5, 0x4, RZ ;  /* 0x0480000005007989 */ /* 0x000e6400000200ff */
[----:B-1----:R-:W-:-:S05]  /*01e0*/  @P1 IMAD.IADD.U32 R5, R5, 0x1, R0 ;  /* 0x0000000105051824 */ /* 0x002fca00078e0000 */
[----:B------:R-:W1:Y:S02]  /*01f0*/  SHFL.UP P1, R0, R5, 0x8, RZ ;  /* 0x0500000005007989 */ /* 0x000e6400000200ff */
[----:B-1----:R-:W-:-:S05]  /*0200*/  @P1 IMAD.IADD.U32 R5, R5, 0x1, R0 ;  /* 0x0000000105051824 */ /* 0x002fca00078e0000 */
[----:B------:R-:W1:Y:S02]  /*0210*/  SHFL.UP P1, R0, R5, 0x10, RZ ;  /* 0x0600000005007989 */ /* 0x000e6400000200ff */
[----:B-1----:R-:W-:-:S05]  /*0220*/  @P1 IMAD.IADD.U32 R5, R5, 0x1, R0 ;  /* 0x0000000105051824 */ /* 0x002fca00078e0000 */
[----:B0-----:R-:W2:Y:S04]  /*0230*/  @P2 ATOMG.E.ADD.STRONG.GPU PT, R2, desc[UR4][R2.64], R5 ;  /* 0x80000005020229a8 */ /* 0x001ea800081ef104 */
[----:B------:R-:W-:Y:S04]  /*0240*/  SHFL.UP P1, R9, R5, 0x1, RZ ;  /* 0x0420000005097989 */ /* 0x000fe800000200ff */
[----:B--2--5:R-:W0:Y:S02]  /*0250*/  SHFL.IDX PT, R10, R2, 0x1f, 0x1f ;  /* 0x03e01f00020a7f89 */ /* 0x024e2400000e0000 */
[----:B0-----:R-:W-:-:S07]  /*0260*/  @P1 IMAD.IADD.U32 R10, R10, 0x1, R9 ;  /* 0x000000010a0a1824 */ /* 0x001fce00078e0009 */
.L_x_0:
[----:B------:R-:W-:Y:S04]  /*0270*/  BSSY.RECONVERGENT B0, `(.L_x_1) ;  /* 0x0000028000007945 */ /* 0x000fe80003800200 */
[----:B------:R-:W-:Y:S05]  /*0280*/  @!P0 BRA `(.L_x_2) ;  /* 0x0000000000988947 */ /* 0x000fea0003800000 */
[----:B------:R-:W0:Y:S01]  /*0290*/  LDCU.64 UR6, c[0x0][0x380] ;  /* 0x00007000ff0677ac */ /* 0x000e220008000a00 */
[----:B------:R-:W-:Y:S01]  /*02a0*/  ISETP.GE.U32.AND P1, PT, R8, 0x3, PT ;  /* 0x000000030800780c */ /* 0x000fe20003f26070 */
[----:B------:R-:W-:Y:S01]  /*02b0*/  BSSY.RECONVERGENT B1, `(.L_x_3) ;  /* 0x0000017000017945 */ /* 0x000fe20003800200 */
[----:B------:R-:W-:Y:S01]  /*02c0*/  LOP3.LUT R0, R11, 0x3, RZ, 0xc0, !PT ;  /* 0x000000030b007812 */ /* 0x000fe200078ec0ff */
[----:B------:R-:W-:-:S03]  /*02d0*/  HFMA2 R9, -RZ, RZ, 0, 0 ;  /* 0x00000000ff097431 */ /* 0x000fc600000001ff */
[----:B------:R-:W-:Y:S02]  /*02e0*/  ISETP.NE.AND P0, PT, R0, RZ, PT ;  /* 0x000000ff0000720c */ /* 0x000fe40003f05270 */
[----:B0-----:R-:W-:-:S05]  /*02f0*/  IADD3 R2, P2, PT, R8, UR6, RZ ;  /* 0x0000000608027c10 */ /* 0x001fca000ff5e0ff */
[----:B------:R-:W-:Y:S01]  /*0300*/  IMAD.X R3, RZ, RZ, UR7, P2 ;  /* 0x00000007ff037e24 */ /* 0x000fe200090e06ff */
[----:B------:R-:W-:Y:S07]  /*0310*/  @!P1 BRA `(.L_x_4) ;  /* 0x0000000000409947 */ /* 0x000fee0003800000 */
[----:B------:R0:W5:Y:S01]  /*0320*/  LDG.E.U8 R13, desc[UR4][R2.64] ;  /* 0x00000004020d7981 */ /* 0x000162000c1e1100 */
[----:B------:R-:W-:Y:S01]  /*0330*/  LOP3.LUT R9, R11, 0x7ffffffc, RZ, 0xc0, !PT ;  /* 0x7ffffffc0b097812 */ /* 0x000fe200078ec0ff */
[----:B-----5:R-:W-:-:S04]  /*0340*/  IMAD.MOV.U32 R14, RZ, RZ, R10 ;  /* 0x000000ffff0e7224 */ /* 0x020fc800078e000a */
[----:B------:R-:W-:-:S07]  /*0350*/  IMAD.MOV R12, RZ, RZ, -R9 ;  /* 0x000000ffff0c7224 */ /* 0x000fce00078e0a09 */
.L_x_5:
[----:B--2---:R-:W-:-:S04]  /*0360*/  IADD3.X R4, P1, PT, R14, UR8, RZ, PT, !PT ;  /* 0x000000080e047c10 */ /* 0x004fc8000bf3e4ff */
[----:B------:R-:W-:-:S05]  /*0370*/  LEA.HI.X.SX32 R5, R14, UR9, 0x1, P1 ;  /* 0x000000090e057c11 */ /* 0x000fca00088f0eff */
[----:B------:R1:W-:Y:S04]  /*0380*/  STG.E.U8 desc[UR4][R4.64+-0x1], R13 ;  /* 0xffffff0d04007986 */ /* 0x0003e8000c101104 */
[----:B------:R-:W2:Y:S04]  /*0390*/  LDG.E.U8 R15, desc[UR4][R2.64] ;  /* 0x00000004020f7981 */ /* 0x000ea8000c1e1100 */
[----:B--2---:R2:W-:Y:S04]  /*03a0*/  STG.E.U8 desc[UR4][R4.64], R15 ;  /* 0x0000000f04007986 */ /* 0x0045e8000c101104 */
[----:B------:R2:W-:Y:S04]  /*03b0*/  STG.E.U8 desc[UR4][R4.64+0x1], R15 ;  /* 0x0000010f04007986 */ /* 0x0005e8000c101104 */
[----:B-1----:R-:W3:Y:S01]  /*03c0*/  LDG.E.U8 R13, desc[UR4][R2.64] ;  /* 0x00000004020d7981 */ /* 0x002ee2000c1e1100 */
[----:B------:R-:W-:-:S02]  /*03d0*/  VIADD R12, R12, 0x4 ;  /* 0x000000040c0c7836 */ /* 0x000fc40000000000 */
[----:B------:R-:W-:-:S03]  /*03e0*/  VIADD R14, R14, 0x4 ;  /* 0x000000040e0e7836 */ /* 0x000fc60000000000 */
[----:B------:R-:W-:Y:S01]  /*03f0*/  ISETP.NE.AND P1, PT, R12, RZ, PT ;  /* 0x000000ff0c00720c */ /* 0x000fe20003f25270 */
[----:B---3--:R2:W-:-:S12]  /*0400*/  STG.E.U8 desc[UR4][R4.64+0x2], R13 ;  /* 0x0000020d04007986 */ /* 0x0085d8000c101104 */
[----:B------:R-:W-:Y:S05]  /*0410*/  @P1 BRA `(.L_x_5) ;  /* 0xfffffffc00d01947 */ /* 0x000fea000383ffff */
.L_x_4:
[----:B------:R-:W-:Y:S05]  /*0420*/  BSYNC.RECONVERGENT B1 ;  /* 0x0000000000017941 */ /* 0x000fea0003800200 */
.L_x_3:
[----:B------:R-:W-:Y:S05]  /*0430*/  @!P0 BRA `(.L_x_2) ;  /* 0x00000000002c8947 */ /* 0x000fea0003800000 */
[----:B--2---:R1:W5:Y:S01]  /*0440*/  LDG.E.U8 R5, desc[UR4][R2.64] ;  /* 0x0000000402057981 */ /* 0x004362000c1e1100 */
[----:B------:R-:W2:Y:S01]  /*0450*/  LDC.64 R12, c[0x0][0x390] ;  /* 0x0000e400ff0c7b82 */ /* 0x000ea20000000a00 */
[----:B-----5:R-:W-:Y:S01]  /*0460*/  IMAD.IADD R9, R10, 0x1, R9 ;  /* 0x000000010a097824 */ /* 0x020fe200078e0209 */
[----:B------:R-:W-:-:S07]  /*0470*/  IADD3 R0, PT, PT, -R0, RZ, RZ ;  /* 0x000000ff00007210 */ /* 0x000fce0007ffe1ff */
.L_x_6:
[----:B0123--:R-:W-:Y:S01]  /*0480*/  IADD3 R2, P0, PT, R9, R12, RZ ;  /* 0x0000000c09027210 */ /* 0x00ffe20007f1e0ff */
[----:B------:R-:W-:-:S03]  /*0490*/  VIADD R0, R0, 0x1 ;  /* 0x0000000100007836 */ /* 0x000fc60000000000 */
[C---:B------:R-:W-:Y:S01]  /*04a0*/  LEA.HI.X.SX32 R3, R9.reuse, R13, 0x1, P0 ;  /* 0x0000000d09037211 */ /* 0x040fe200000f0eff */
[----:B------:R-:W-:Y:S01]  /*04b0*/  VIADD R9, R9, 0x1 ;  /* 0x0000000109097836 */ /* 0x000fe20000000000 */
[----:B------:R-:W-:-:S03]  /*04c0*/  ISETP.NE.AND P0, PT, R0, RZ, PT ;  /* 0x000000ff0000720c */ /* 0x000fc60003f05270 */
[----:B------:R3:W-:Y:S10]  /*04d0*/  STG.E.U8 desc[UR4][R2.64], R5 ;  /* 0x0000000502007986 */ /* 0x0007f4000c101104 */
[----:B------:R-:W-:Y:S05]  /*04e0*/  @P0 BRA `(.L_x_6) ;  /* 0xfffffffc00e40947 */ /* 0x000fea000383ffff */
.L_x_2:
[----:B------:R-:W-:Y:S05]  /*04f0*/  BSYNC.RECONVERGENT B0 ;  /* 0x0000000000007941 */ /* 0x000fea0003800200 */
.L_x_1:
[----:B------:R-:W1:Y:S02]  /*0500*/  LDCU.64 UR6, c[0x0][0x380] ;  /* 0x00007000ff0677ac */ /* 0x000e640008000a00 */
[----:B-1----:R-:W-:-:S04]  /*0510*/  IADD3 R12, P0, PT, R8, UR6, RZ ;  /* 0x00000006080c7c10 */ /* 0x002fc8000ff1e0ff */
[----:B--2---:R-:W-:-:S05]  /*0520*/  LEA.HI.X.SX32 R13, R8, UR7, 0x1, P0 ;  /* 0x00000007080d7c11 */ /* 0x004fca00080f0eff */
[----:B------:R-:W2:Y:S01]  /*0530*/  LDG.E.S8 R9, desc[UR4][R12.64] ;  /* 0x000000040c097981 */ /* 0x000ea2000c1e1300 */
[----:B------:R-:W-:Y:S01]  /*0540*/  MOV R0, 0x0 ;  /* 0x0000000000007802 */ /* 0x000fe20000000f00 */
[----:B------:R-:W1:Y:S03]  /*0550*/  LDCU.64 UR4, c[0x4][0x8] ;  /* 0x01000100ff0477ac */ /* 0x000e660008000a00 */
[----:B0--3--:R0:W3:Y:S01]  /*0560*/  LDC.64 R2, c[0x4][R0] ;  /* 0x0100000000027b82 */ /* 0x0090e20000000a00 */
[----:B-1----:R-:W-:Y:S02]  /*0570*/  IMAD.U32 R4, RZ, RZ, UR4 ;  /* 0x00000004ff047e24 */ /* 0x002fe4000f8e00ff */
[----:B------:R-:W-:Y:S01]  /*0580*/  IMAD.U32 R5, RZ, RZ, UR5 ;  /* 0x00000005ff057e24 */ /* 0x000fe2000f8e00ff */
[----:B--23-5:R0:W-:Y:S06]  /*0590*/  STL.128 [R1], R8 ;  /* 0x0000000801007387 */ /* 0x02c1ec0000100c00 */
[----:B------:R-:W-:-:S07]  /*05a0*/  LEPC R20, `(.L_x_7) ;  /* 0x000000001014794e */ /* 0x000fce0000000000 */
[----:B0-----:R-:W-:Y:S05]  /*05b0*/  CALL.ABS.NOINC R2 ;  /* 0x0000000002007343 */ /* 0x001fea0003c00000 */
.L_x_7:
[----:B------:R-:W-:Y:S05]  /*05c0*/  EXIT ;  /* 0x000000000000794d */ /* 0x000fea0003800000 */
.L_x_8:
[----:B------:R-:W-:-:S00]  /*05d0*/  BRA `(.L_x_8) ;  /* 0xfffffffc00fc7947 */ /* 0x000fc0000383ffff */
[----:B------:R-:W-:-:S00]  /*05e0*/  NOP ;  /* 0x0000000000007918 */ /* 0x000fc00000000000 */
        /* <DEDUP_REMOVED lines=9> */
.L_x_9:


//--------------------- .nv.global.init           --------------------------
	.section	.nv.global.init,"aw",@progbits
.nv.global.init:
	.type		$str,@object
	.size		$str,(.L_0 - $str)
$str:
        /*0000*/ 	.byte	0x54, 0x68, 0x72, 0x65, 0x61, 0x64, 0x20, 0x25, 0x64, 0x3a, 0x20, 0x41, 0x70, 0x70, 0x65, 0x6e
        /*0010*/ 	.byte	0x64, 0x65, 0x64, 0x20, 0x25, 0x63, 0x20, 0x61, 0x74, 0x20, 0x70, 0x6f, 0x73, 0x69, 0x74, 0x69
        /*0020*/ 	.byte	0x6f, 0x6e, 0x20, 0x25, 0x64, 0x20, 0x66, 0x6f, 0x72, 0x20, 0x25, 0x64, 0x20, 0x74, 0x69, 0x6d
        /*0030*/ 	.byte	0x65, 0x73, 0x0a, 0x00
.L_0:


//--------------------- .nv.shared.reserved.0     --------------------------
	.section	.nv.shared.reserved.0,"aw",@nobits
	.weak		__nv_reservedSMEM_offset_0_alias
	.size		__nv_reservedSMEM_offset_0_alias, 0, 64
	.other		__nv_reservedSMEM_offset_0_alias,@"STO_CUDA_RESERVED_SHARED STV_DEFAULT"
__nv_reservedSMEM_offset_0_alias:
	.zero		0
	.zero		64


//--------------------- .nv.constant0._Z6formatPciS_Pi --------------------------
	.section	.nv.constant0._Z6formatPciS_Pi,"a",@progbits
	.sectionflags	@""
	.align	4
.nv.constant0._Z6formatPciS_Pi:
	.zero		928


//--------------------- SYMBOLS --------------------------

	.type		.nv.reservedSmem.offset0,@object
	.size		.nv.reservedSmem.offset0,0x4
	.type		vprintf,@function
